	.headerflags	@"EF_CUDA_TEXMODE_UNIFIED EF_CUDA_64BIT_ADDRESS EF_CUDA_ACCELERATORS EF_CUDA_SM90 EF_CUDA_VIRTUAL_SM(EF_CUDA_SM90)"
	.elftype	@"ET_EXEC"


//--------------------- .nv.info                  --------------------------
	.section	.nv.info,"",@"SHT_CUDA_INFO"
	.align	4


	//----- nvinfo : EIATTR_REGCOUNT
	.align		4
        /*0000*/ 	.byte	0x04, 0x2f
        /*0002*/ 	.short	(.L_1 - .L_0)
	.align		4
.L_0:
        /*0004*/ 	.word	index@(triton_poi_fused_convolution_max_pool2d_with_indices_relu_22)
        /*0008*/ 	.word	0x00000020


	//----- nvinfo : EIATTR_MIN_STACK_SIZE
	.align		4
.L_1:
        /*000c*/ 	.byte	0x04, 0x12
        /*000e*/ 	.short	(.L_3 - .L_2)
	.align		4
.L_2:
        /*0010*/ 	.word	index@(triton_poi_fused_convolution_max_pool2d_with_indices_relu_22)
        /*0014*/ 	.word	0x00000000


	//----- nvinfo : EIATTR_FRAME_SIZE
	.align		4
.L_3:
        /*0018*/ 	.byte	0x04, 0x11
        /*001a*/ 	.short	(.L_5 - .L_4)
	.align		4
.L_4:
        /*001c*/ 	.word	index@(triton_poi_fused_convolution_max_pool2d_with_indices_relu_22)
        /*0020*/ 	.word	0x00000000


	//----- nvinfo : EIATTR_MIN_STACK_SIZE
	.align		4
.L_5:
        /*0024*/ 	.byte	0x04, 0x12
        /*0026*/ 	.short	(.L_7 - .L_6)
	.align		4
.L_6:
        /*0028*/ 	.word	index@(triton_poi_fused_convolution_max_pool2d_with_indices_relu_22)
        /*002c*/ 	.word	0x00000000
.L_7:


//--------------------- .nv.info.triton_poi_fused_convolution_max_pool2d_with_indices_relu_22 --------------------------
	.section	.nv.info.triton_poi_fused_convolution_max_pool2d_with_indices_relu_22,"",@"SHT_CUDA_INFO"
	.sectionflags	@""
	.align	4


	//----- nvinfo : EIATTR_CUDA_API_VERSION
	.align		4
        /*0000*/ 	.byte	0x04, 0x37
        /*0002*/ 	.short	(.L_9 - .L_8)
.L_8:
        /*0004*/ 	.word	0x0000007c


	//----- nvinfo : EIATTR_KPARAM_INFO
	.align		4
.L_9:
        /*0008*/ 	.byte	0x04, 0x17
        /*000a*/ 	.short	(.L_11 - .L_10)
.L_10:
        /*000c*/ 	.word	0x00000000
        /*0010*/ 	.short	0x0004
        /*0012*/ 	.short	0x001c
        /*0014*/ 	.byte	0x00, 0xf0, 0x11, 0x00


	//----- nvinfo : EIATTR_KPARAM_INFO
	.align		4
.L_11:
        /*0018*/ 	.byte	0x04, 0x17
        /*001a*/ 	.short	(.L_13 - .L_12)
.L_12:
        /*001c*/ 	.word	0x00000000
        /*0020*/ 	.short	0x0003
        /*0022*/ 	.short	0x0018
        /*0024*/ 	.byte	0x00, 0xf0, 0x11, 0x00


	//----- nvinfo : EIATTR_KPARAM_INFO
	.align		4
.L_13:
        /*0028*/ 	.byte	0x04, 0x17
        /*002a*/ 	.short	(.L_15 - .L_14)
.L_14:
        /*002c*/ 	.word	0x00000000
        /*0030*/ 	.short	0x0002
        /*0032*/ 	.short	0x0010
        /*0034*/ 	.byte	0x00, 0xf4, 0x21, 0x00


	//----- nvinfo : EIATTR_KPARAM_INFO
	.align		4
.L_15:
        /*0038*/ 	.byte	0x04, 0x17
        /*003a*/ 	.short	(.L_17 - .L_16)
.L_16:
        /*003c*/ 	.word	0x00000000
        /*0040*/ 	.short	0x0001
        /*0042*/ 	.short	0x0008
        /*0044*/ 	.byte	0x00, 0xf4, 0x21, 0x00


	//----- nvinfo : EIATTR_KPARAM_INFO
	.align		4
.L_17:
        /*0048*/ 	.byte	0x04, 0x17
        /*004a*/ 	.short	(.L_19 - .L_18)
.L_18:
        /*004c*/ 	.word	0x00000000
        /*0050*/ 	.short	0x0000
        /*0052*/ 	.short	0x0000
        /*0054*/ 	.byte	0x00, 0xf4, 0x21, 0x00


	//----- nvinfo : EIATTR_SPARSE_MMA_MASK
	.align		4
.L_19:
        /*0058*/ 	.byte	0x03, 0x50
        /*005a*/ 	.short	0x0000


	//----- nvinfo : EIATTR_MAXREG_COUNT
	.align		4
        /*005c*/ 	.byte	0x03, 0x1b
        /*005e*/ 	.short	0x00ff


	//----- nvinfo : EIATTR_EXIT_INSTR_OFFSETS
	.align		4
        /*0060*/ 	.byte	0x04, 0x1c
        /*0062*/ 	.short	(.L_21 - .L_20)


	//   ....[0]....
.L_20:
        /*0064*/ 	.word	0x00000b30


	//   ....[1]....
        /*0068*/ 	.word	0x00000b50


	//----- nvinfo : EIATTR_REQNTID
	.align		4
.L_21:
        /*006c*/ 	.byte	0x04, 0x10
        /*006e*/ 	.short	(.L_23 - .L_22)
.L_22:
        /*0070*/ 	.word	0x00000100
        /*0074*/ 	.word	0x00000001
        /*0078*/ 	.word	0x00000001


	//----- nvinfo : EIATTR_CBANK_PARAM_SIZE
	.align		4
.L_23:
        /*007c*/ 	.byte	0x03, 0x19
        /*007e*/ 	.short	0x0020


	//----- nvinfo : EIATTR_PARAM_CBANK
	.align		4
        /*0080*/ 	.byte	0x04, 0x0a
        /*0082*/ 	.short	(.L_25 - .L_24)
	.align		4
.L_24:
        /*0084*/ 	.word	index@(.nv.constant0.triton_poi_fused_convolution_max_pool2d_with_indices_relu_22)
        /*0088*/ 	.short	0x0210
        /*008a*/ 	.short	0x0020


	//----- nvinfo : EIATTR_SW_WAR
	.align		4
.L_25:
        /*008c*/ 	.byte	0x04, 0x36
        /*008e*/ 	.short	(.L_27 - .L_26)
.L_26:
        /*0090*/ 	.word	0x00000008
.L_27:


//--------------------- .nv.callgraph             --------------------------
	.section	.nv.callgraph,"",@"SHT_CUDA_CALLGRAPH"
	.align	4
	.sectionentsize	8
	.align		4
        /*0000*/ 	.word	0x00000000
	.align		4
        /*0004*/ 	.word	0xffffffff
	.align		4
        /*0008*/ 	.word	0x00000000
	.align		4
        /*000c*/ 	.word	0xfffffffe
	.align		4
        /*0010*/ 	.word	0x00000000
	.align		4
        /*0014*/ 	.word	0xfffffffd
	.align		4
        /*0018*/ 	.word	0x00000000
	.align		4
        /*001c*/ 	.word	0xfffffffc


//--------------------- .text.triton_poi_fused_convolution_max_pool2d_with_indices_relu_22 --------------------------
	.section	.text.triton_poi_fused_convolution_max_pool2d_with_indices_relu_22,"ax",@progbits
	.sectionflags	@"SHF_BARRIERS=1"
	.align	128
        .global         triton_poi_fused_convolution_max_pool2d_with_indices_relu_22
        .type           triton_poi_fused_convolution_max_pool2d_with_indices_relu_22,@function
        .size           triton_poi_fused_convolution_max_pool2d_with_indices_relu_22,(.L_x_1 - triton_poi_fused_convolution_max_pool2d_with_indices_relu_22)
        .other          triton_poi_fused_convolution_max_pool2d_with_indices_relu_22,@"STO_CUDA_ENTRY STV_DEFAULT"
triton_poi_fused_convolution_max_pool2d_with_indices_relu_22:
.text.triton_poi_fused_convolution_max_pool2d_with_indices_relu_22:
[----:B------:R-:W0:Y:S02]  /*0000*/  LDC R1, c[0x0][0x28] ;  /* 0x00000a00ff017b82 */ /* 0x000e240000000800 */
[----:B------:R-:W1:Y:S01]  /*0010*/  S2R R3, SR_TID.X ;  /* 0x0000000000037919 */ /* 0x000e620000002100 */
[----:B------:R-:W2:Y:S01]  /*0020*/  LDC.64 R22, c[0x0][0x210] ;  /* 0x00008400ff167b82 */ /* 0x000ea20000000a00 */
[----:B------:R-:W-:Y:S01]  /*0030*/  ULDC.64 UR6, c[0x0][0x208] ;  /* 0x0000820000067ab9 */ /* 0x000fe20000000a00 */
[----:B------:R-:W3:Y:S01]  /*0040*/  S2R R0, SR_CTAID.Y ;  /* 0x0000000000007919 */ /* 0x000ee20000002600 */
[----:B------:R-:W4:Y:S05]  /*0050*/  S2R R2, SR_CTAID.X ;  /* 0x0000000000027919 */ /* 0x000f2a0000002500 */
[----:B------:R-:W5:Y:S01]  /*0060*/  S2UR UR5, SR_CgaCtaId ;  /* 0x00000000000579c3 */ /* 0x000f620000008800 */
[----:B-1----:R-:W-:Y:S01]  /*0070*/  IMAD.SHL.U32 R21, R3, 0x4, RZ ;  /* 0x0000000403157824 */ /* 0x002fe200078e00ff */
[----:B------:R-:W-:-:S02]  /*0080*/  SHF.R.U32.HI R13, RZ, 0x6, R3 ;  /* 0x00000006ff0d7819 */ /* 0x000fc40000011603 */
[--C-:B---3--:R-:W-:Y:S02]  /*0090*/  SHF.R.S32.HI R10, RZ, 0x17, R0.reuse ;  /* 0x00000017ff0a7819 */ /* 0x108fe40000011400 */
[----:B------:R-:W-:Y:S02]  /*00a0*/  LOP3.LUT R5, R21, 0xfc, RZ, 0xc0, !PT ;  /* 0x000000fc15057812 */ /* 0x000fe400078ec0ff */
[----:B------:R-:W-:Y:S01]  /*00b0*/  SGXT R10, R10, 0x1 ;  /* 0x000000010a0a781a */ /* 0x000fe20000000200 */
[----:B----4-:R-:W-:Y:S01]  /*00c0*/  IMAD.SHL.U32 R2, R2, 0x10, RZ ;  /* 0x0000001002027824 */ /* 0x010fe200078e00ff */
[----:B------:R-:W-:Y:S02]  /*00d0*/  PRMT R5, R5, 0x6540, R0 ;  /* 0x0000654005057816 */ /* 0x000fe40000000000 */
[----:B------:R-:W-:Y:S02]  /*00e0*/  SGXT.U32 R13, R13, 0x2 ;  /* 0x000000020d0d781a */ /* 0x000fe40000000000 */
[----:B------:R-:W-:-:S04]  /*00f0*/  LEA.HI R4, R10, R5, RZ, 0x9 ;  /* 0x000000050a047211 */ /* 0x000fc800078f48ff */
[C---:B------:R-:W-:Y:S01]  /*0100*/  LOP3.LUT R6, R4.reuse, 0xfffffe00, RZ, 0xc0, !PT ;  /* 0xfffffe0004067812 */ /* 0x040fe200078ec0ff */
[----:B------:R-:W-:Y:S01]  /*0110*/  IMAD.SHL.U32 R7, R4, 0x10, RZ ;  /* 0x0000001004077824 */ /* 0x000fe200078e00ff */
[----:B------:R-:W-:-:S04]  /*0120*/  LOP3.LUT R4, R2, R13, RZ, 0xfc, !PT ;  /* 0x0000000d02047212 */ /* 0x000fc800078efcff */
[----:B------:R-:W-:Y:S02]  /*0130*/  LOP3.LUT R7, R7, 0xffffe000, RZ, 0xc0, !PT ;  /* 0xffffe00007077812 */ /* 0x000fe400078ec0ff */
[----:B------:R-:W-:Y:S02]  /*0140*/  ISETP.GE.AND P0, PT, R4, 0x10, PT ;  /* 0x000000100400780c */ /* 0x000fe40003f06270 */
[----:B------:R-:W-:Y:S02]  /*0150*/  IADD3 R12, R7, R5, -R6 ;  /* 0x00000005070c7210 */ /* 0x000fe40007ffe806 */
[----:B------:R-:W-:-:S03]  /*0160*/  CS2R R6, SRZ ;  /* 0x0000000000067805 */ /* 0x000fc6000001ff00 */
[----:B------:R-:W-:Y:S01]  /*0170*/  IMAD R9, R4, 0x200, R12 ;  /* 0x0000020004097824 */ /* 0x000fe200078e020c */
[----:B------:R-:W-:-:S03]  /*0180*/  CS2R R4, SRZ ;  /* 0x0000000000047805 */ /* 0x000fc6000001ff00 */
[----:B--2---:R-:W-:Y:S01]  /*0190*/  IMAD.WIDE R8, R9, 0x4, R22 ;  /* 0x0000000409087825 */ /* 0x004fe200078e0216 */
[----:B------:R-:W-:Y:S02]  /*01a0*/  LOP3.LUT R17, R2, 0x4, R13, 0xfe, !PT ;  /* 0x0000000402117812 */ /* 0x000fe400078efe0d */
[----:B------:R-:W-:Y:S02]  /*01b0*/  LOP3.LUT R25, R2, 0x8, R13, 0xfe, !PT ;  /* 0x0000000802197812 */ /* 0x000fe400078efe0d */
[----:B------:R1:W2:Y:S01]  /*01c0*/  @!P0 LDG.E.EL.128 R4, desc[UR6][R8.64] ;  /* 0x0000000608048981 */ /* 0x0002a2000c2e1d00 */
[----:B------:R-:W-:Y:S01]  /*01d0*/  LOP3.LUT R15, R2, 0xc, R13, 0xfe, !PT ;  /* 0x0000000c020f7812 */ /* 0x000fe200078efe0d */
[----:B------:R-:W-:Y:S01]  /*01e0*/  UMOV UR4, 0x400 ;  /* 0x0000040000047882 */ /* 0x000fe20000000000 */
[C---:B------:R-:W-:Y:S01]  /*01f0*/  ISETP.GE.AND P0, PT, R17.reuse, 0x10, PT ;  /* 0x000000101100780c */ /* 0x040fe20003f06270 */
[--C-:B------:R-:W-:Y:S01]  /*0200*/  IMAD R17, R17, 0x200, R12.reuse ;  /* 0x0000020011117824 */ /* 0x100fe200078e020c */
[C---:B------:R-:W-:Y:S01]  /*0210*/  ISETP.GE.AND P1, PT, R25.reuse, 0x10, PT ;  /* 0x000000101900780c */ /* 0x040fe20003f26270 */
[--C-:B------:R-:W-:Y:S01]  /*0220*/  IMAD R25, R25, 0x200, R12.reuse ;  /* 0x0000020019197824 */ /* 0x100fe200078e020c */
[C---:B------:R-:W-:Y:S01]  /*0230*/  ISETP.GE.AND P2, PT, R15.reuse, 0x10, PT ;  /* 0x000000100f00780c */ /* 0x040fe20003f46270 */
[----:B------:R-:W-:Y:S01]  /*0240*/  IMAD R15, R15, 0x200, R12 ;  /* 0x000002000f0f7824 */ /* 0x000fe200078e020c */
[C---:B------:R-:W-:Y:S01]  /*0250*/  PRMT R28, R3.reuse, 0x6540, R0 ;  /* 0x00006540031c7816 */ /* 0x040fe20000000000 */
[----:B-1----:R-:W-:Y:S01]  /*0260*/  IMAD.SHL.U32 R9, R3, 0x40, RZ ;  /* 0x0000004003097824 */ /* 0x002fe200078e00ff */
[----:B-----5:R-:W-:Y:S01]  /*0270*/  UPRMT UR4, UR5, 0x654, UR4 ;  /* 0x0000065405047896 */ /* 0x020fe20008000004 */
[----:B------:R-:W-:Y:S01]  /*0280*/  IMAD.WIDE R24, R25, 0x4, R22 ;  /* 0x0000000419187825 */ /* 0x000fe200078e0216 */
[----:B------:R-:W-:-:S02]  /*0290*/  LEA.HI R10, R10, R28, RZ, 0x9 ;  /* 0x0000001c0a0a7211 */ /* 0x000fc400078f48ff */
[----:B------:R-:W-:Y:S02]  /*02a0*/  LOP3.LUT R12, R9, 0xfc0, RZ, 0xc0, !PT ;  /* 0x00000fc0090c7812 */ /* 0x000fe400078ec0ff */
[----:B------:R-:W-:Y:S02]  /*02b0*/  CS2R R8, SRZ ;  /* 0x0000000000087805 */ /* 0x000fe4000001ff00 */
[----:B------:R-:W-:Y:S02]  /*02c0*/  LOP3.LUT R11, R10, 0xfffffe00, RZ, 0xc0, !PT ;  /* 0xfffffe000a0b7812 */ /* 0x000fe400078ec0ff */
[C---:B------:R-:W-:Y:S02]  /*02d0*/  LOP3.LUT R16, R12.reuse, 0x10, RZ, 0xfc, !PT ;  /* 0x000000100c107812 */ /* 0x040fe400078efcff */
[----:B------:R-:W-:Y:S01]  /*02e0*/  LOP3.LUT R13, R12, R13, RZ, 0xfc, !PT ;  /* 0x0000000d0c0d7212 */ /* 0x000fe200078efcff */
[----:B------:R-:W-:Y:S01]  /*02f0*/  IMAD.IADD R28, R28, 0x1, -R11 ;  /* 0x000000011c1c7824 */ /* 0x000fe200078e0a0b */
[----:B------:R-:W-:-:S02]  /*0300*/  LEA.HI R14, R12, UR4, RZ, 0x1e ;  /* 0x000000040c0e7c11 */ /* 0x000fc4000f8ff0ff */
[----:B------:R-:W-:Y:S02]  /*0310*/  CS2R R10, SRZ ;  /* 0x00000000000a7805 */ /* 0x000fe4000001ff00 */
[C---:B------:R-:W-:Y:S02]  /*0320*/  LOP3.LUT R18, R12.reuse, 0x20, RZ, 0xfc, !PT ;  /* 0x000000200c127812 */ /* 0x040fe400078efcff */
[----:B------:R-:W-:Y:S01]  /*0330*/  LOP3.LUT R12, R12, 0x30, RZ, 0xfc, !PT ;  /* 0x000000300c0c7812 */ /* 0x000fe200078efcff */
[C---:B------:R-:W-:Y:S01]  /*0340*/  IMAD R29, R13.reuse, 0x4, R14 ;  /* 0x000000040d1d7824 */ /* 0x040fe200078e020e */
[----:B------:R-:W-:Y:S02]  /*0350*/  LEA.HI R16, R16, UR4, RZ, 0x1e ;  /* 0x0000000410107c11 */ /* 0x000fe4000f8ff0ff */
[----:B------:R-:W-:Y:S02]  /*0360*/  LEA.HI R18, R18, UR4, RZ, 0x1e ;  /* 0x0000000412127c11 */ /* 0x000fe4000f8ff0ff */
[----:B------:R-:W-:Y:S01]  /*0370*/  LEA.HI R12, R12, UR4, RZ, 0x1e ;  /* 0x000000040c0c7c11 */ /* 0x000fe2000f8ff0ff */
[----:B------:R-:W-:-:S02]  /*0380*/  IMAD R26, R13, 0x4, R16 ;  /* 0x000000040d1a7824 */ /* 0x000fc400078e0210 */
[----:B------:R-:W-:-:S04]  /*0390*/  IMAD.WIDE R16, R17, 0x4, R22 ;  /* 0x0000000411107825 */ /* 0x000fc800078e0216 */
[C---:B------:R-:W-:Y:S01]  /*03a0*/  IMAD R27, R13.reuse, 0x4, R18 ;  /* 0x000000040d1b7824 */ /* 0x040fe200078e0212 */
[----:B------:R1:W3:Y:S01]  /*03b0*/  @!P0 LDG.E.EL.128 R8, desc[UR6][R16.64] ;  /* 0x0000000610088981 */ /* 0x0002e2000c2e1d00 */
[----:B------:R-:W-:Y:S01]  /*03c0*/  IMAD R20, R13, 0x4, R12 ;  /* 0x000000040d147824 */ /* 0x000fe200078e020c */
[----:B------:R-:W-:Y:S01]  /*03d0*/  CS2R R12, SRZ ;  /* 0x00000000000c7805 */ /* 0x000fe2000001ff00 */
[----:B------:R-:W-:Y:S01]  /*03e0*/  IMAD.WIDE R22, R15, 0x4, R22 ;  /* 0x000000040f167825 */ /* 0x000fe200078e0216 */
[----:B------:R-:W-:Y:S02]  /*03f0*/  CS2R R14, SRZ ;  /* 0x00000000000e7805 */ /* 0x000fe4000001ff00 */
[----:B------:R-:W-:Y:S02]  /*0400*/  CS2R R18, SRZ ;  /* 0x0000000000127805 */ /* 0x000fe4000001ff00 */
[----:B-1----:R-:W-:Y:S02]  /*0410*/  CS2R R16, SRZ ;  /* 0x0000000000107805 */ /* 0x002fe4000001ff00 */
[----:B------:R1:W4:Y:S04]  /*0420*/  @!P1 LDG.E.EL.128 R12, desc[UR6][R24.64] ;  /* 0x00000006180c9981 */ /* 0x000328000c2e1d00 */
[----:B------:R-:W5:Y:S01]  /*0430*/  @!P2 LDG.E.EL.128 R16, desc[UR6][R22.64] ;  /* 0x000000061610a981 */ /* 0x000f62000c2e1d00 */
[----:B-1----:R-:W1:Y:S02]  /*0440*/  LDC.64 R24, c[0x0][0x218] ;  /* 0x00008600ff187b82 */ /* 0x002e640000000a00 */
[----:B-1----:R-:W-:Y:S01]  /*0450*/  IMAD.WIDE R24, R28, 0x4, R24 ;  /* 0x000000041c187825 */ /* 0x002fe200078e0218 */
[----:B--2---:R-:W-:Y:S04]  /*0460*/  STS [R29], R4 ;  /* 0x000000041d007388 */ /* 0x004fe80000000800 */
[----:B------:R-:W-:Y:S04]  /*0470*/  STS [R26+0x40], R5 ;  /* 0x000040051a007388 */ /* 0x000fe80000000800 */
[----:B------:R-:W-:Y:S04]  /*0480*/  STS [R27+0x80], R6 ;  /* 0x000080061b007388 */ /* 0x000fe80000000800 */
[----:B------:R-:W-:Y:S04]  /*0490*/  STS [R20+0xc0], R7 ;  /* 0x0000c00714007388 */ /* 0x000fe80000000800 */
[----:B---3--:R1:W-:Y:S04]  /*04a0*/  STS [R29+0x10], R8 ;  /* 0x000010081d007388 */ /* 0x0083e80000000800 */
[----:B------:R-:W-:Y:S04]  /*04b0*/  STS [R26+0x50], R9 ;  /* 0x000050091a007388 */ /* 0x000fe80000000800 */
[----:B------:R2:W-:Y:S04]  /*04c0*/  STS [R27+0x90], R10 ;  /* 0x0000900a1b007388 */ /* 0x0005e80000000800 */
[----:B------:R3:W-:Y:S04]  /*04d0*/  STS [R20+0xd0], R11 ;  /* 0x0000d00b14007388 */ /* 0x0007e80000000800 */
[----:B----4-:R-:W-:Y:S04]  /*04e0*/  STS [R29+0x20], R12 ;  /* 0x0000200c1d007388 */ /* 0x010fe80000000800 */
[----:B------:R-:W-:Y:S04]  /*04f0*/  STS [R26+0x60], R13 ;  /* 0x0000600d1a007388 */ /* 0x000fe80000000800 */
[----:B------:R-:W-:Y:S04]  /*0500*/  STS [R27+0xa0], R14 ;  /* 0x0000a00e1b007388 */ /* 0x000fe80000000800 */
[----:B------:R-:W-:Y:S04]  /*0510*/  STS [R20+0xe0], R15 ;  /* 0x0000e00f14007388 */ /* 0x000fe80000000800 */
[----:B-----5:R4:W-:Y:S04]  /*0520*/  STS [R29+0x30], R16 ;  /* 0x000030101d007388 */ /* 0x0209e80000000800 */
[----:B------:R5:W-:Y:S04]  /*0530*/  STS [R26+0x70], R17 ;  /* 0x000070111a007388 */ /* 0x000be80000000800 */
[----:B------:R-:W-:Y:S04]  /*0540*/  STS [R27+0xb0], R18 ;  /* 0x0000b0121b007388 */ /* 0x000fe80000000800 */
[----:B------:R-:W-:Y:S01]  /*0550*/  STS [R20+0xf0], R19 ;  /* 0x0000f01314007388 */ /* 0x000fe20000000800 */
[----:B------:R-:W-:Y:S06]  /*0560*/  BAR.SYNC.DEFER_BLOCKING 0x0 ;  /* 0x0000000000007b1d */ /* 0x000fec0000010000 */
[----:B-1----:R1:W5:Y:S01]  /*0570*/  LDG.E.EL R8, desc[UR6][R24.64] ;  /* 0x0000000618087981 */ /* 0x002362000c2e1900 */
[----:B--2---:R-:W2:Y:S01]  /*0580*/  S2R R10, SR_TID.X ;  /* 0x00000000000a7919 */ /* 0x004ea20000002100 */
[----:B------:R-:W-:-:S04]  /*0590*/  LOP3.LUT R4, R21, 0x3fc, RZ, 0xc0, !PT ;  /* 0x000003fc15047812 */ /* 0x000fc800078ec0ff */
[C---:B------:R-:W-:Y:S02]  /*05a0*/  LOP3.LUT R5, R4.reuse, 0x400, RZ, 0xfc, !PT ;  /* 0x0000040004057812 */ /* 0x040fe400078efcff */
[C---:B------:R-:W-:Y:S02]  /*05b0*/  LOP3.LUT R6, R4.reuse, 0x800, RZ, 0xfc, !PT ;  /* 0x0000080004067812 */ /* 0x040fe400078efcff */
[----:B------:R-:W-:Y:S02]  /*05c0*/  LOP3.LUT R7, R4, 0xc00, RZ, 0xfc, !PT ;  /* 0x00000c0004077812 */ /* 0x000fe400078efcff */
[----:B------:R-:W-:Y:S02]  /*05d0*/  SHF.R.U32.HI R5, RZ, 0x2, R5 ;  /* 0x00000002ff057819 */ /* 0x000fe40000011605 */
[----:B------:R-:W-:Y:S02]  /*05e0*/  SHF.R.U32.HI R6, RZ, 0x2, R6 ;  /* 0x00000002ff067819 */ /* 0x000fe40000011606 */
[----:B------:R-:W-:-:S02]  /*05f0*/  SHF.R.U32.HI R7, RZ, 0x2, R7 ;  /* 0x00000002ff077819 */ /* 0x000fc40000011607 */
[----:B---3--:R-:W-:Y:S02]  /*0600*/  SHF.R.U32.HI R11, RZ, 0x2, R3 ;  /* 0x00000002ff0b7819 */ /* 0x008fe40000011603 */
[----:B------:R-:W-:Y:S02]  /*0610*/  LOP3.LUT R3, R3, 0xfc, RZ, 0xc0, !PT ;  /* 0x000000fc03037812 */ /* 0x000fe400078ec0ff */
[----:B------:R-:W-:Y:S02]  /*0620*/  LOP3.LUT R5, R5, 0x1fc, RZ, 0xc0, !PT ;  /* 0x000001fc05057812 */ /* 0x000fe400078ec0ff */
[----:B------:R-:W-:Y:S02]  /*0630*/  LOP3.LUT R6, R6, 0x2fc, RZ, 0xc0, !PT ;  /* 0x000002fc06067812 */ /* 0x000fe400078ec0ff */
[----:B------:R-:W-:Y:S01]  /*0640*/  LOP3.LUT R9, R7, 0x3fc, RZ, 0xc0, !PT ;  /* 0x000003fc07097812 */ /* 0x000fe200078ec0ff */
[----:B------:R-:W-:Y:S02]  /*0650*/  VIADD R3, R3, UR4 ;  /* 0x0000000403037c36 */ /* 0x000fe40008000000 */
[----:B------:R-:W-:-:S02]  /*0660*/  VIADD R5, R5, UR4 ;  /* 0x0000000405057c36 */ /* 0x000fc40008000000 */
[----:B------:R-:W-:Y:S02]  /*0670*/  VIADD R7, R6, UR4 ;  /* 0x0000000406077c36 */ /* 0x000fe40008000000 */
[----:B------:R-:W-:Y:S02]  /*0680*/  VIADD R9, R9, UR4 ;  /* 0x0000000409097c36 */ /* 0x000fe40008000000 */
[C---:B----4-:R-:W-:Y:S02]  /*0690*/  IMAD R16, R4.reuse, 0x4, R3 ;  /* 0x0000000404107824 */ /* 0x050fe400078e0203 */
[C---:B-----5:R-:W-:Y:S02]  /*06a0*/  IMAD R17, R4.reuse, 0x4, R5 ;  /* 0x0000000404117824 */ /* 0x060fe400078e0205 */
[C---:B------:R-:W-:Y:S02]  /*06b0*/  IMAD R22, R4.reuse, 0x4, R7 ;  /* 0x0000000404167824 */ /* 0x040fe400078e0207 */
[----:B-1----:R-:W-:Y:S01]  /*06c0*/  IMAD R24, R4, 0x4, R9 ;  /* 0x0000000404187824 */ /* 0x002fe200078e0209 */
[----:B------:R-:W-:Y:S01]  /*06d0*/  LOP3.LUT R2, R2, 0xc, R21, 0xf8, !PT ;  /* 0x0000000c02027812 */ /* 0x000fe200078ef815 */
[----:B------:R-:W-:Y:S01]  /*06e0*/  LDS R12, [R16] ;  /* 0x00000000100c7984 */ /* 0x000fe20000000800 */
[----:B--2---:R-:W-:-:S02]  /*06f0*/  LOP3.LUT R26, R10, 0xff, RZ, 0xc0, !PT ;  /* 0x000000ff0a1a7812 */ /* 0x004fc400078ec0ff */
[----:B------:R-:W-:Y:S01]  /*0700*/  SHF.R.U32.HI R23, RZ, 0x2, R10 ;  /* 0x00000002ff177819 */ /* 0x000fe2000001160a */
[----:B------:R-:W-:Y:S01]  /*0710*/  LDS R13, [R16+0x4] ;  /* 0x00000400100d7984 */ /* 0x000fe20000000800 */
[----:B------:R-:W-:-:S03]  /*0720*/  SGXT.U32 R3, R11, 0x6 ;  /* 0x000000060b03781a */ /* 0x000fc60000000000 */
[----:B------:R-:W-:Y:S04]  /*0730*/  LDS R14, [R16+0x8] ;  /* 0x00000800100e7984 */ /* 0x000fe80000000800 */
[----:B------:R-:W-:Y:S04]  /*0740*/  LDS R15, [R16+0xc] ;  /* 0x00000c00100f7984 */ /* 0x000fe80000000800 */
[----:B------:R-:W-:Y:S04]  /*0750*/  LDS R4, [R17+0x1000] ;  /* 0x0010000011047984 */ /* 0x000fe80000000800 */
[----:B------:R-:W-:Y:S04]  /*0760*/  LDS R5, [R17+0x1004] ;  /* 0x0010040011057984 */ /* 0x000fe80000000800 */
[----:B------:R-:W-:Y:S04]  /*0770*/  LDS R6, [R17+0x1008] ;  /* 0x0010080011067984 */ /* 0x000fe80000000800 */
[----:B------:R1:W-:Y:S04]  /*0780*/  LDS R7, [R17+0x100c] ;  /* 0x00100c0011077984 */ /* 0x0003e80000000800 */
[----:B------:R-:W-:Y:S04]  /*0790*/  LDS R29, [R22+0x2000] ;  /* 0x00200000161d7984 */ /* 0x000fe80000000800 */
[----:B------:R-:W-:Y:S04]  /*07a0*/  LDS R9, [R22+0x2004] ;  /* 0x0020040016097984 */ /* 0x000fe80000000800 */
[----:B------:R-:W-:Y:S04]  /*07b0*/  LDS R10, [R22+0x2008] ;  /* 0x00200800160a7984 */ /* 0x000fe80000000800 */
[----:B------:R2:W-:Y:S04]  /*07c0*/  LDS R11, [R22+0x200c] ;  /* 0x00200c00160b7984 */ /* 0x0005e80000000800 */
[----:B------:R-:W-:Y:S04]  /*07d0*/  LDS R18, [R24+0x3000] ;  /* 0x0030000018127984 */ /* 0x000fe80000000800 */
[----:B------:R-:W-:Y:S04]  /*07e0*/  LDS R19, [R24+0x3004] ;  /* 0x0030040018137984 */ /* 0x000fe80000000800 */
[----:B------:R-:W-:Y:S04]  /*07f0*/  LDS R20, [R24+0x3008] ;  /* 0x0030080018147984 */ /* 0x000fe80000000800 */
[----:B------:R3:W-:Y:S01]  /*0800*/  LDS R21, [R24+0x300c] ;  /* 0x00300c0018157984 */ /* 0x0007e20000000800 */
[----:B------:R-:W-:Y:S01]  /*0810*/  LEA R26, R26, UR4, 0x3 ;  /* 0x000000041a1a7c11 */ /* 0x000fe2000f8e18ff */
[----:B------:R-:W-:Y:S01]  /*0820*/  BAR.SYNC.DEFER_BLOCKING 0x0 ;  /* 0x0000000000007b1d */ /* 0x000fe20000010000 */
[----:B-1----:R-:W-:Y:S01]  /*0830*/  SGXT.U32 R17, R23, 0x6 ;  /* 0x000000061711781a */ /* 0x002fe20000000000 */
[----:B------:R-:W-:Y:S01]  /*0840*/  IMAD.SHL.U32 R16, R0, 0x100, RZ ;  /* 0x0000010000107824 */ /* 0x000fe200078e00ff */
[----:B------:R-:W-:-:S02]  /*0850*/  PRMT R23, R3, 0x6540, R0 ;  /* 0x0000654003177816 */ /* 0x000fc40000000000 */
[----:B--2---:R-:W-:Y:S02]  /*0860*/  LEA R22, R17, UR4, 0x3 ;  /* 0x0000000411167c11 */ /* 0x004fe4000f8e18ff */
[----:B------:R-:W-:Y:S02]  /*0870*/  LOP3.LUT R17, R16, 0x40, R3, 0xfe, !PT ;  /* 0x0000004010117812 */ /* 0x000fe400078efe03 */
[----:B------:R-:W-:Y:S02]  /*0880*/  LOP3.LUT R25, R16, 0x80, R3, 0xfe, !PT ;  /* 0x0000008010197812 */ /* 0x000fe400078efe03 */
[----:B------:R-:W-:Y:S01]  /*0890*/  LOP3.LUT R27, R16, 0xc0, R3, 0xfe, !PT ;  /* 0x000000c0101b7812 */ /* 0x000fe200078efe03 */
[--C-:B------:R-:W-:Y:S01]  /*08a0*/  IMAD R23, R23, 0x10, R2.reuse ;  /* 0x0000001017177824 */ /* 0x100fe200078e0202 */
[----:B------:R-:W-:Y:S01]  /*08b0*/  ISETP.GE.AND P0, PT, R2, 0x10, PT ;  /* 0x000000100200780c */ /* 0x000fe20003f06270 */
[--C-:B------:R-:W-:Y:S01]  /*08c0*/  IMAD R17, R17, 0x10, R2.reuse ;  /* 0x0000001011117824 */ /* 0x100fe200078e0202 */
[----:B------:R-:W-:Y:S01]  /*08d0*/  LOP3.LUT R0, R3, 0x40, RZ, 0xfc, !PT ;  /* 0x0000004003007812 */ /* 0x000fe200078efcff */
[----:B------:R-:W-:-:S02]  /*08e0*/  IMAD R25, R25, 0x10, R2 ;  /* 0x0000001019197824 */ /* 0x000fc400078e0202 */
[----:B------:R-:W-:Y:S01]  /*08f0*/  IMAD R27, R27, 0x10, R2 ;  /* 0x000000101b1b7824 */ /* 0x000fe200078e0202 */
[----:B------:R-:W-:-:S04]  /*0900*/  LOP3.LUT R2, R3, 0x80, RZ, 0xfc, !PT ;  /* 0x0000008003027812 */ /* 0x000fc800078efcff */
[----:B---3--:R-:W-:Y:S02]  /*0910*/  LEA R24, R2, UR4, 0x3 ;  /* 0x0000000402187c11 */ /* 0x008fe4000f8e18ff */
[----:B------:R-:W-:Y:S01]  /*0920*/  LOP3.LUT R3, R3, 0xc0, RZ, 0xfc, !PT ;  /* 0x000000c003037812 */ /* 0x000fe200078efcff */
[----:B------:R1:W-:Y:S01]  /*0930*/  STS [R26], R8 ;  /* 0x000000081a007388 */ /* 0x0003e20000000800 */
[----:B------:R-:W-:Y:S01]  /*0940*/  BAR.SYNC.DEFER_BLOCKING 0x0 ;  /* 0x0000000000007b1d */ /* 0x000fe20000010000 */
[----:B-1----:R-:W-:Y:S02]  /*0950*/  LEA R8, R0, UR4, 0x3 ;  /* 0x0000000400087c11 */ /* 0x002fe4000f8e18ff */
[----:B------:R-:W-:-:S05]  /*0960*/  LEA R0, R3, UR4, 0x3 ;  /* 0x0000000403007c11 */ /* 0x000fca000f8e18ff */
[----:B------:R-:W1:Y:S01]  /*0970*/  LDC.64 R2, c[0x0][0x220] ;  /* 0x00008800ff027b82 */ /* 0x000e620000000a00 */
[----:B------:R1:W2:Y:S04]  /*0980*/  LDS R16, [R22] ;  /* 0x0000000016107984 */ /* 0x0002a80000000800 */
[----:B------:R-:W3:Y:S04]  /*0990*/  LDS R8, [R8] ;  /* 0x0000000008087984 */ /* 0x000ee80000000800 */
[----:B------:R-:W4:Y:S04]  /*09a0*/  LDS R24, [R24] ;  /* 0x0000000018187984 */ /* 0x000f280000000800 */
[----:B------:R-:W5:Y:S01]  /*09b0*/  LDS R0, [R0] ;  /* 0x0000000000007984 */ /* 0x000f620000000800 */
[----:B-1----:R-:W-:-:S04]  /*09c0*/  IMAD.WIDE R22, R23, 0x4, R2 ;  /* 0x0000000417167825 */ /* 0x002fc800078e0202 */
[--C-:B--2---:R-:W-:Y:S01]  /*09d0*/  FADD R12, R12, R16.reuse ;  /* 0x000000100c0c7221 */ /* 0x104fe20000000000 */
[--C-:B------:R-:W-:Y:S01]  /*09e0*/  FADD R13, R13, R16.reuse ;  /* 0x000000100d0d7221 */ /* 0x100fe20000000000 */
[--C-:B------:R-:W-:Y:S01]  /*09f0*/  FADD R14, R14, R16.reuse ;  /* 0x000000100e0e7221 */ /* 0x100fe20000000000 */
[----:B------:R-:W-:Y:S01]  /*0a00*/  FADD R15, R15, R16 ;  /* 0x000000100f0f7221 */ /* 0x000fe20000000000 */
[--C-:B---3--:R-:W-:Y:S01]  /*0a10*/  FADD R4, R4, R8.reuse ;  /* 0x0000000804047221 */ /* 0x108fe20000000000 */
[--C-:B------:R-:W-:Y:S01]  /*0a20*/  FADD R5, R5, R8.reuse ;  /* 0x0000000805057221 */ /* 0x100fe20000000000 */
[--C-:B------:R-:W-:Y:S01]  /*0a30*/  FADD R6, R6, R8.reuse ;  /* 0x0000000806067221 */ /* 0x100fe20000000000 */
[----:B------:R-:W-:Y:S01]  /*0a40*/  FADD R7, R7, R8 ;  /* 0x0000000807077221 */ /* 0x000fe20000000000 */
[----:B------:R-:W-:-:S04]  /*0a50*/  IMAD.WIDE R16, R17, 0x4, R2 ;  /* 0x0000000411107825 */ /* 0x000fc800078e0202 */
[--C-:B----4-:R-:W-:Y:S01]  /*0a60*/  FADD R8, R29, R24.reuse ;  /* 0x000000181d087221 */ /* 0x110fe20000000000 */
[--C-:B------:R-:W-:Y:S01]  /*0a70*/  FADD R9, R9, R24.reuse ;  /* 0x0000001809097221 */ /* 0x100fe20000000000 */
[--C-:B------:R-:W-:Y:S01]  /*0a80*/  FADD R10, R10, R24.reuse ;  /* 0x000000180a0a7221 */ /* 0x100fe20000000000 */
[----:B------:R-:W-:Y:S01]  /*0a90*/  FADD R11, R11, R24 ;  /* 0x000000180b0b7221 */ /* 0x000fe20000000000 */
[--C-:B------:R-:W-:Y:S01]  /*0aa0*/  IMAD.WIDE R24, R25, 0x4, R2.reuse ;  /* 0x0000000419187825 */ /* 0x100fe200078e0202 */
[----:B------:R5:W-:Y:S04]  /*0ab0*/  @!P0 STG.E.128 desc[UR6][R22.64], R12 ;  /* 0x0000000c16008986 */ /* 0x000be8000c101d06 */
[----:B------:R1:W-:Y:S01]  /*0ac0*/  @!P0 STG.E.128 desc[UR6][R16.64], R4 ;  /* 0x0000000410008986 */ /* 0x0003e2000c101d06 */
[----:B------:R-:W-:-:S03]  /*0ad0*/  IMAD.WIDE R2, R27, 0x4, R2 ;  /* 0x000000041b027825 */ /* 0x000fc600078e0202 */
[----:B------:R1:W-:Y:S01]  /*0ae0*/  @!P0 STG.E.128 desc[UR6][R24.64], R8 ;  /* 0x0000000818008986 */ /* 0x0003e2000c101d06 */
[--C-:B-----5:R-:W-:Y:S01]  /*0af0*/  FADD R12, R18, R0.reuse ;  /* 0x00000000120c7221 */ /* 0x120fe20000000000 */
[--C-:B------:R-:W-:Y:S01]  /*0b00*/  FADD R13, R19, R0.reuse ;  /* 0x00000000130d7221 */ /* 0x100fe20000000000 */
[--C-:B------:R-:W-:Y:S01]  /*0b10*/  FADD R14, R20, R0.reuse ;  /* 0x00000000140e7221 */ /* 0x100fe20000000000 */
[----:B------:R-:W-:Y:S01]  /*0b20*/  FADD R15, R21, R0 ;  /* 0x00000000150f7221 */ /* 0x000fe20000000000 */
[----:B------:R-:W-:Y:S06]  /*0b30*/  @P0 EXIT ;  /* 0x000000000000094d */ /* 0x000fec0003800000 */
[----:B------:R-:W-:Y:S01]  /*0b40*/  STG.E.128 desc[UR6][R2.64], R12 ;  /* 0x0000000c02007986 */ /* 0x000fe2000c101d06 */
[----:B------:R-:W-:Y:S05]  /*0b50*/  EXIT ;  /* 0x000000000000794d */ /* 0x000fea0003800000 */
.L_x_0:
[----:B------:R-:W-:-:S00]  /*0b60*/  BRA `(.L_x_0) ;  /* 0xfffffffc00fc7947 */ /* 0x000fc0000383ffff */
[----:B------:R-:W-:-:S00]  /*0b70*/  NOP ;  /* 0x0000000000007918 */ /* 0x000fc00000000000 */
        /* <DEDUP_REMOVED lines=8> */
.L_x_1:


//--------------------- .nv.shared.triton_poi_fused_convolution_max_pool2d_with_indices_relu_22 --------------------------
	.section	.nv.shared.triton_poi_fused_convolution_max_pool2d_with_indices_relu_22,"aw",@nobits
	.sectionflags	@""
	.align	16
	.zero		1024


//--------------------- .nv.constant0.triton_poi_fused_convolution_max_pool2d_with_indices_relu_22 --------------------------
	.section	.nv.constant0.triton_poi_fused_convolution_max_pool2d_with_indices_relu_22,"a",@progbits
	.sectionflags	@""
	.align	4
.nv.constant0.triton_poi_fused_convolution_max_pool2d_with_indices_relu_22:
	.zero		560
